	.headerflags	@"EF_CUDA_TEXMODE_UNIFIED EF_CUDA_64BIT_ADDRESS EF_CUDA_ACCELERATORS EF_CUDA_SM90 EF_CUDA_VIRTUAL_SM(EF_CUDA_SM90)"
	.elftype	@"ET_EXEC"


//--------------------- .nv.info                  --------------------------
	.section	.nv.info,"",@"SHT_CUDA_INFO"
	.align	4


	//----- nvinfo : EIATTR_REGCOUNT
	.align		4
        /*0000*/ 	.byte	0x04, 0x2f
        /*0002*/ 	.short	(.L_1 - .L_0)
	.align		4
.L_0:
        /*0004*/ 	.word	index@(triton_poi_fused_avg_pool2d_13)
        /*0008*/ 	.word	0x0000001e


	//----- nvinfo : EIATTR_MIN_STACK_SIZE
	.align		4
.L_1:
        /*000c*/ 	.byte	0x04, 0x12
        /*000e*/ 	.short	(.L_3 - .L_2)
	.align		4
.L_2:
        /*0010*/ 	.word	index@(triton_poi_fused_avg_pool2d_13)
        /*0014*/ 	.word	0x00000000


	//----- nvinfo : EIATTR_FRAME_SIZE
	.align		4
.L_3:
        /*0018*/ 	.byte	0x04, 0x11
        /*001a*/ 	.short	(.L_5 - .L_4)
	.align		4
.L_4:
        /*001c*/ 	.word	index@(triton_poi_fused_avg_pool2d_13)
        /*0020*/ 	.word	0x00000000


	//----- nvinfo : EIATTR_MIN_STACK_SIZE
	.align		4
.L_5:
        /*0024*/ 	.byte	0x04, 0x12
        /*0026*/ 	.short	(.L_7 - .L_6)
	.align		4
.L_6:
        /*0028*/ 	.word	index@(triton_poi_fused_avg_pool2d_13)
        /*002c*/ 	.word	0x00000000
.L_7:


//--------------------- .nv.info.triton_poi_fused_avg_pool2d_13 --------------------------
	.section	.nv.info.triton_poi_fused_avg_pool2d_13,"",@"SHT_CUDA_INFO"
	.sectionflags	@""
	.align	4


	//----- nvinfo : EIATTR_CUDA_API_VERSION
	.align		4
        /*0000*/ 	.byte	0x04, 0x37
        /*0002*/ 	.short	(.L_9 - .L_8)
.L_8:
        /*0004*/ 	.word	0x0000007c


	//----- nvinfo : EIATTR_KPARAM_INFO
	.align		4
.L_9:
        /*0008*/ 	.byte	0x04, 0x17
        /*000a*/ 	.short	(.L_11 - .L_10)
.L_10:
        /*000c*/ 	.word	0x00000000
        /*0010*/ 	.short	0x0002
        /*0012*/ 	.short	0x0010
        /*0014*/ 	.byte	0x00, 0xf0, 0x11, 0x00


	//----- nvinfo : EIATTR_KPARAM_INFO
	.align		4
.L_11:
        /*0018*/ 	.byte	0x04, 0x17
        /*001a*/ 	.short	(.L_13 - .L_12)
.L_12:
        /*001c*/ 	.word	0x00000000
        /*0020*/ 	.short	0x0001
        /*0022*/ 	.short	0x0008
        /*0024*/ 	.byte	0x00, 0xf4, 0x21, 0x00


	//----- nvinfo : EIATTR_KPARAM_INFO
	.align		4
.L_13:
        /*0028*/ 	.byte	0x04, 0x17
        /*002a*/ 	.short	(.L_15 - .L_14)
.L_14:
        /*002c*/ 	.word	0x00000000
        /*0030*/ 	.short	0x0000
        /*0032*/ 	.short	0x0000
        /*0034*/ 	.byte	0x00, 0xf4, 0x21, 0x00


	//----- nvinfo : EIATTR_SPARSE_MMA_MASK
	.align		4
.L_15:
        /*0038*/ 	.byte	0x03, 0x50
        /*003a*/ 	.short	0x0000


	//----- nvinfo : EIATTR_MAXREG_COUNT
	.align		4
        /*003c*/ 	.byte	0x03, 0x1b
        /*003e*/ 	.short	0x00ff


	//----- nvinfo : EIATTR_EXIT_INSTR_OFFSETS
	.align		4
        /*0040*/ 	.byte	0x04, 0x1c
        /*0042*/ 	.short	(.L_17 - .L_16)


	//   ....[0]....
.L_16:
        /*0044*/ 	.word	0x00000630


	//   ....[1]....
        /*0048*/ 	.word	0x00000650


	//----- nvinfo : EIATTR_REQNTID
	.align		4
.L_17:
        /*004c*/ 	.byte	0x04, 0x10
        /*004e*/ 	.short	(.L_19 - .L_18)
.L_18:
        /*0050*/ 	.word	0x00000080
        /*0054*/ 	.word	0x00000001
        /*0058*/ 	.word	0x00000001


	//----- nvinfo : EIATTR_CBANK_PARAM_SIZE
	.align		4
.L_19:
        /*005c*/ 	.byte	0x03, 0x19
        /*005e*/ 	.short	0x0014


	//----- nvinfo : EIATTR_PARAM_CBANK
	.align		4
        /*0060*/ 	.byte	0x04, 0x0a
        /*0062*/ 	.short	(.L_21 - .L_20)
	.align		4
.L_20:
        /*0064*/ 	.word	index@(.nv.constant0.triton_poi_fused_avg_pool2d_13)
        /*0068*/ 	.short	0x0210
        /*006a*/ 	.short	0x0014


	//----- nvinfo : EIATTR_SW_WAR
	.align		4
.L_21:
        /*006c*/ 	.byte	0x04, 0x36
        /*006e*/ 	.short	(.L_23 - .L_22)
.L_22:
        /*0070*/ 	.word	0x00000008
.L_23:


//--------------------- .nv.callgraph             --------------------------
	.section	.nv.callgraph,"",@"SHT_CUDA_CALLGRAPH"
	.align	4
	.sectionentsize	8
	.align		4
        /*0000*/ 	.word	0x00000000
	.align		4
        /*0004*/ 	.word	0xffffffff
	.align		4
        /*0008*/ 	.word	0x00000000
	.align		4
        /*000c*/ 	.word	0xfffffffe
	.align		4
        /*0010*/ 	.word	0x00000000
	.align		4
        /*0014*/ 	.word	0xfffffffd
	.align		4
        /*0018*/ 	.word	0x00000000
	.align		4
        /*001c*/ 	.word	0xfffffffc


//--------------------- .text.triton_poi_fused_avg_pool2d_13 --------------------------
	.section	.text.triton_poi_fused_avg_pool2d_13,"ax",@progbits
	.align	128
        .global         triton_poi_fused_avg_pool2d_13
        .type           triton_poi_fused_avg_pool2d_13,@function
        .size           triton_poi_fused_avg_pool2d_13,(.L_x_1 - triton_poi_fused_avg_pool2d_13)
        .other          triton_poi_fused_avg_pool2d_13,@"STO_CUDA_ENTRY STV_DEFAULT"
triton_poi_fused_avg_pool2d_13:
.text.triton_poi_fused_avg_pool2d_13:
[----:B------:R-:W0:Y:S01]  /*0000*/  LDC R1, c[0x0][0x28] ;  /* 0x00000a00ff017b82 */ /* 0x000e220000000800 */
[----:B------:R-:W1:Y:S01]  /*0010*/  S2R R0, SR_TID.X ;  /* 0x0000000000007919 */ /* 0x000e620000002100 */
[----:B------:R-:W-:Y:S01]  /*0020*/  HFMA2.MMA R10, -RZ, RZ, 0, 0 ;  /* 0x00000000ff0a7435 */ /* 0x000fe200000001ff */
[----:B------:R-:W-:Y:S01]  /*0030*/  IMAD.MOV.U32 R13, RZ, RZ, RZ ;  /* 0x000000ffff0d7224 */ /* 0x000fe200078e00ff */
[----:B------:R-:W-:Y:S01]  /*0040*/  ULDC.64 UR4, c[0x0][0x208] ;  /* 0x0000820000047ab9 */ /* 0x000fe20000000a00 */
[----:B------:R-:W2:Y:S01]  /*0050*/  S2R R3, SR_CTAID.X ;  /* 0x0000000000037919 */ /* 0x000ea20000002500 */
[----:B-1----:R-:W-:Y:S02]  /*0060*/  LOP3.LUT R0, R0, 0x7f, RZ, 0xc0, !PT ;  /* 0x0000007f00007812 */ /* 0x002fe400078ec0ff */
[----:B--2---:R-:W-:-:S03]  /*0070*/  SHF.R.S32.HI R2, RZ, 0x18, R3 ;  /* 0x00000018ff027819 */ /* 0x004fc60000011403 */
[----:B------:R-:W-:Y:S01]  /*0080*/  IMAD R0, R3, 0x80, R0 ;  /* 0x0000008003007824 */ /* 0x000fe200078e0200 */
[----:B------:R-:W-:-:S04]  /*0090*/  SGXT R3, R2, 0x1 ;  /* 0x000000010203781a */ /* 0x000fc80000000200 */
[----:B------:R-:W-:Y:S02]  /*00a0*/  ISETP.GE.AND P3, PT, R0, 0x300, PT ;  /* 0x000003000000780c */ /* 0x000fe40003f66270 */
[----:B------:R-:W-:Y:S02]  /*00b0*/  LEA.HI R4, R3, R0, RZ, 0x3 ;  /* 0x0000000003047211 */ /* 0x000fe400078f18ff */
[----:B------:R-:W1:Y:S02]  /*00c0*/  LDC.64 R2, c[0x0][0x210] ;  /* 0x00008400ff027b82 */ /* 0x000e640000000a00 */
[----:B------:R-:W-:Y:S02]  /*00d0*/  SHF.R.S32.HI R6, RZ, 0x3, R4 ;  /* 0x00000003ff067819 */ /* 0x000fe40000011404 */
[----:B------:R-:W-:Y:S02]  /*00e0*/  LOP3.LUT R15, R4, 0xfffffff8, RZ, 0xc0, !PT ;  /* 0xfffffff8040f7812 */ /* 0x000fe400078ec0ff */
[----:B------:R-:W-:-:S02]  /*00f0*/  LEA.HI R5, R6, R6, RZ, 0x3 ;  /* 0x0000000606057211 */ /* 0x000fc400078f18ff */
[----:B------:R-:W-:Y:S02]  /*0100*/  IADD3 R15, R0, -R15, RZ ;  /* 0x8000000f000f7210 */ /* 0x000fe40007ffe0ff */
[----:B------:R-:W-:Y:S02]  /*0110*/  LOP3.LUT R5, R5, 0xfffffff8, RZ, 0xc0, !PT ;  /* 0xfffffff805057812 */ /* 0x000fe400078ec0ff */
[C---:B------:R-:W-:Y:S01]  /*0120*/  ISETP.GT.AND P1, PT, R15.reuse, RZ, PT ;  /* 0x000000ff0f00720c */ /* 0x040fe20003f24270 */
[----:B------:R-:W-:Y:S02]  /*0130*/  IMAD.SHL.U32 R11, R15, 0x2, RZ ;  /* 0x000000020f0b7824 */ /* 0x000fe400078e00ff */
[C---:B------:R-:W-:Y:S02]  /*0140*/  IMAD.IADD R12, R6.reuse, 0x1, -R5 ;  /* 0x00000001060c7824 */ /* 0x040fe400078e0a05 */
[----:B------:R-:W-:-:S03]  /*0150*/  IMAD R7, R6, 0x20, R11 ;  /* 0x0000002006077824 */ /* 0x000fc600078e020b */
[C---:B------:R-:W-:Y:S01]  /*0160*/  ISETP.GT.AND P2, PT, R12.reuse, RZ, PT ;  /* 0x000000ff0c00720c */ /* 0x040fe20003f44270 */
[C---:B------:R-:W-:Y:S01]  /*0170*/  VIADD R23, R7.reuse, 0xfffffff0 ;  /* 0xfffffff007177836 */ /* 0x040fe20000000000 */
[----:B------:R-:W-:Y:S01]  /*0180*/  LOP3.LUT R4, R12, R15, RZ, 0xfc, !PT ;  /* 0x0000000f0c047212 */ /* 0x000fe200078efcff */
[----:B------:R-:W-:Y:S01]  /*0190*/  VIADD R25, R7, 0xfffffff1 ;  /* 0xfffffff107197836 */ /* 0x000fe20000000000 */
[----:B------:R-:W-:Y:S01]  /*01a0*/  ISETP.GT.AND P0, PT, R15, RZ, P2 ;  /* 0x000000ff0f00720c */ /* 0x000fe20001704270 */
[----:B-1----:R-:W-:Y:S01]  /*01b0*/  IMAD.WIDE R22, R23, 0x4, R2 ;  /* 0x0000000417167825 */ /* 0x002fe200078e0202 */
[----:B------:R-:W-:Y:S02]  /*01c0*/  ISETP.GT.AND P2, PT, R15, -0x1, P2 ;  /* 0xffffffff0f00780c */ /* 0x000fe40001744270 */
[C---:B------:R-:W-:Y:S02]  /*01d0*/  ISETP.LT.AND P0, PT, R0.reuse, 0x300, P0 ;  /* 0x000003000000780c */ /* 0x040fe40000701270 */
[----:B------:R-:W-:-:S02]  /*01e0*/  ISETP.LT.AND P2, PT, R0, 0x300, P2 ;  /* 0x000003000000780c */ /* 0x000fc40001741270 */
[----:B------:R-:W-:Y:S02]  /*01f0*/  IADD3 R5, R7, -0x11, RZ ;  /* 0xffffffef07057810 */ /* 0x000fe40007ffe0ff */
[----:B------:R-:W-:Y:S02]  /*0200*/  ISETP.GT.AND P1, PT, R12, -0x1, P1 ;  /* 0xffffffff0c00780c */ /* 0x000fe40000f24270 */
[----:B------:R-:W-:Y:S01]  /*0210*/  ISETP.GT.AND P4, PT, R4, -0x1, !P3 ;  /* 0xffffffff0400780c */ /* 0x000fe20005f84270 */
[--C-:B------:R-:W-:Y:S01]  /*0220*/  IMAD.WIDE R4, R5, 0x4, R2.reuse ;  /* 0x0000000405047825 */ /* 0x100fe200078e0202 */
[----:B------:R-:W-:Y:S02]  /*0230*/  ISETP.LT.AND P1, PT, R0, 0x300, P1 ;  /* 0x000003000000780c */ /* 0x000fe40000f21270 */
[----:B------:R-:W-:Y:S01]  /*0240*/  MOV R14, RZ ;  /* 0x000000ff000e7202 */ /* 0x000fe20000000f00 */
[----:B------:R-:W-:Y:S01]  /*0250*/  VIADD R27, R7, 0xffffffff ;  /* 0xffffffff071b7836 */ /* 0x000fe20000000000 */
[----:B------:R1:W2:Y:S01]  /*0260*/  @P0 LDG.E.EL R13, desc[UR4][R4.64] ;  /* 0x00000004040d0981 */ /* 0x0002a2000c2e1900 */
[----:B------:R-:W-:Y:S01]  /*0270*/  IMAD.WIDE R24, R25, 0x4, R2 ;  /* 0x0000000419187825 */ /* 0x000fe200078e0202 */
[----:B------:R-:W-:-:S02]  /*0280*/  CS2R R16, SRZ ;  /* 0x0000000000107805 */ /* 0x000fc4000001ff00 */
[----:B------:R3:W4:Y:S01]  /*0290*/  @P2 LDG.E.EL R10, desc[UR4][R22.64] ;  /* 0x00000004160a2981 */ /* 0x000722000c2e1900 */
[----:B------:R-:W-:-:S03]  /*02a0*/  IMAD.WIDE R26, R27, 0x4, R2 ;  /* 0x000000041b1a7825 */ /* 0x000fc600078e0202 */
[----:B------:R-:W5:Y:S01]  /*02b0*/  @P2 LDG.E.EL R14, desc[UR4][R24.64] ;  /* 0x00000004180e2981 */ /* 0x000f62000c2e1900 */
[----:B------:R-:W-:Y:S02]  /*02c0*/  IMAD.MOV.U32 R20, RZ, RZ, RZ ;  /* 0x000000ffff147224 */ /* 0x000fe400078e00ff */
[C-C-:B------:R-:W-:Y:S01]  /*02d0*/  IMAD.WIDE R8, R7.reuse, 0x4, R2.reuse ;  /* 0x0000000407087825 */ /* 0x140fe200078e0202 */
[----:B------:R-:W5:Y:S01]  /*02e0*/  @P1 LDG.E.EL R16, desc[UR4][R26.64] ;  /* 0x000000041a101981 */ /* 0x000f62000c2e1900 */
[----:B------:R-:W-:Y:S02]  /*02f0*/  CS2R R18, SRZ ;  /* 0x0000000000127805 */ /* 0x000fe4000001ff00 */
[----:B-1----:R-:W-:Y:S01]  /*0300*/  VIADD R5, R7, 0xf ;  /* 0x0000000f07057836 */ /* 0x002fe20000000000 */
[----:B------:R-:W5:Y:S01]  /*0310*/  @P4 LDG.E.EL R20, desc[UR4][R8.64] ;  /* 0x0000000408144981 */ /* 0x000f62000c2e1900 */
[----:B------:R-:W-:Y:S02]  /*0320*/  IADD3 R21, R7, 0x10, RZ ;  /* 0x0000001007157810 */ /* 0x000fe40007ffe0ff */
[--C-:B------:R-:W-:Y:S01]  /*0330*/  IMAD.WIDE R4, R5, 0x4, R2.reuse ;  /* 0x0000000405047825 */ /* 0x100fe200078e0202 */
[----:B------:R1:W5:Y:S03]  /*0340*/  @P4 LDG.E.EL R18, desc[UR4][R8.64+0x4] ;  /* 0x0000040408124981 */ /* 0x000366000c2e1900 */
[----:B---3--:R-:W-:Y:S01]  /*0350*/  VIADD R23, R7, 0x11 ;  /* 0x0000001107177836 */ /* 0x008fe20000000000 */
[----:B------:R-:W3:Y:S01]  /*0360*/  @P1 LDG.E.EL R17, desc[UR4][R4.64] ;  /* 0x0000000404111981 */ /* 0x000ee2000c2e1900 */
[----:B------:R-:W-:-:S04]  /*0370*/  IMAD.WIDE R6, R21, 0x4, R2 ;  /* 0x0000000415067825 */ /* 0x000fc800078e0202 */
[----:B------:R-:W-:Y:S01]  /*0380*/  IMAD.MOV.U32 R21, RZ, RZ, RZ ;  /* 0x000000ffff157224 */ /* 0x000fe200078e00ff */
[----:B------:R-:W3:Y:S01]  /*0390*/  @P4 LDG.E.EL R19, desc[UR4][R6.64] ;  /* 0x0000000406134981 */ /* 0x000ee2000c2e1900 */
[----:B------:R-:W-:-:S05]  /*03a0*/  IMAD.WIDE R2, R23, 0x4, R2 ;  /* 0x0000000417027825 */ /* 0x000fca00078e0202 */
[----:B------:R1:W3:Y:S01]  /*03b0*/  @P4 LDG.E.EL R21, desc[UR4][R2.64] ;  /* 0x0000000402154981 */ /* 0x0002e2000c2e1900 */
[----:B------:R-:W-:Y:S01]  /*03c0*/  SHF.L.U32 R22, R12, 0x1, RZ ;  /* 0x000000010c167819 */ /* 0x000fe200000006ff */
[----:B------:R-:W-:-:S03]  /*03d0*/  IMAD.SHL.U32 R15, R15, 0x4, RZ ;  /* 0x000000040f0f7824 */ /* 0x000fc600078e00ff */
[C---:B-1----:R-:W-:Y:S01]  /*03e0*/  IADD3 R8, -R11.reuse, 0x1, -R22 ;  /* 0x000000010b087810 */ /* 0x042fe20007ffe916 */
[----:B------:R-:W-:Y:S01]  /*03f0*/  VIADD R11, R11, 0x2 ;  /* 0x000000020b0b7836 */ /* 0x000fe20000000000 */
[----:B------:R-:W-:-:S03]  /*0400*/  IADD3 R9, -R22, RZ, RZ ;  /* 0x000000ff16097210 */ /* 0x000fc60007ffe1ff */
[----:B------:R-:W-:Y:S01]  /*0410*/  IMAD R8, R12, R15, R8 ;  /* 0x0000000f0c087224 */ /* 0x000fe200078e0208 */
[----:B------:R-:W-:Y:S01]  /*0420*/  IADD3 R22, R22, 0x2, RZ ;  /* 0x0000000216167810 */ /* 0x000fe20007ffe0ff */
[----:B0-----:R-:W0:Y:S02]  /*0430*/  LDC.64 R2, c[0x0][0x218] ;  /* 0x00008600ff027b82 */ /* 0x001e240000000a00 */
[----:B------:R-:W-:-:S04]  /*0440*/  IMAD.IADD R8, R11, 0x1, R8 ;  /* 0x000000010b087824 */ /* 0x000fc800078e0208 */
[----:B------:R-:W-:-:S04]  /*0450*/  IMAD R11, R11, R9, R8 ;  /* 0x000000090b0b7224 */ /* 0x000fc800078e0208 */
[----:B------:R-:W-:-:S05]  /*0460*/  IMAD.IADD R11, R22, 0x1, R11 ;  /* 0x00000001160b7824 */ /* 0x000fca00078e020b */
[----:B------:R-:W-:-:S04]  /*0470*/  LEA R11, R22, R11, 0x1 ;  /* 0x0000000b160b7211 */ /* 0x000fc800078e08ff */
[----:B------:R-:W-:Y:S01]  /*0480*/  I2FP.F32.S32 R11, R11 ;  /* 0x0000000b000b7245 */ /* 0x000fe20000201400 */
[----:B0-----:R-:W-:Y:S01]  /*0490*/  IMAD.WIDE R2, R0, 0x4, R2 ;  /* 0x0000000400027825 */ /* 0x001fe200078e0202 */
[----:B--2---:R-:W-:Y:S02]  /*04a0*/  SEL R13, R13, RZ, P0 ;  /* 0x000000ff0d0d7207 */ /* 0x004fe40000000000 */
[----:B----4-:R-:W-:Y:S02]  /*04b0*/  SEL R10, R10, RZ, P2 ;  /* 0x000000ff0a0a7207 */ /* 0x010fe40001000000 */
[----:B-----5:R-:W-:-:S03]  /*04c0*/  SEL R14, R14, RZ, P2 ;  /* 0x000000ff0e0e7207 */ /* 0x020fc60001000000 */
[----:B------:R-:W-:Y:S01]  /*04d0*/  FADD R13, R13, R10 ;  /* 0x0000000a0d0d7221 */ /* 0x000fe20000000000 */
[----:B------:R-:W-:Y:S02]  /*04e0*/  FSETP.GT.AND P0, PT, |R11|, 8.50705917302346158658e+37, PT ;  /* 0x7e8000000b00780b */ /* 0x000fe40003f04200 */
[----:B------:R-:W-:Y:S01]  /*04f0*/  SEL R16, R16, RZ, P1 ;  /* 0x000000ff10107207 */ /* 0x000fe20000800000 */
[----:B------:R-:W-:Y:S01]  /*0500*/  FADD R13, R13, R14 ;  /* 0x0000000e0d0d7221 */ /* 0x000fe20000000000 */
[----:B------:R-:W-:Y:S02]  /*0510*/  FSETP.GEU.AND P2, PT, |R11|, 1.175494350822287508e-38, PT ;  /* 0x008000000b00780b */ /* 0x000fe40003f4e200 */
[----:B------:R-:W-:Y:S01]  /*0520*/  SEL R20, R20, RZ, P4 ;  /* 0x000000ff14147207 */ /* 0x000fe20002000000 */
[----:B------:R-:W-:Y:S01]  /*0530*/  FADD R13, R13, R16 ;  /* 0x000000100d0d7221 */ /* 0x000fe20000000000 */
[----:B------:R-:W-:-:S03]  /*0540*/  SEL R18, R18, RZ, P4 ;  /* 0x000000ff12127207 */ /* 0x000fc60002000000 */
[----:B------:R-:W-:Y:S01]  /*0550*/  FADD R13, R13, R20 ;  /* 0x000000140d0d7221 */ /* 0x000fe20000000000 */
[----:B---3--:R-:W-:-:S03]  /*0560*/  SEL R17, R17, RZ, P1 ;  /* 0x000000ff11117207 */ /* 0x008fc60000800000 */
[----:B------:R-:W-:Y:S01]  /*0570*/  FADD R18, R13, R18 ;  /* 0x000000120d127221 */ /* 0x000fe20000000000 */
[----:B------:R-:W-:-:S03]  /*0580*/  @P0 FMUL R11, R11, 0.25 ;  /* 0x3e8000000b0b0820 */ /* 0x000fc60000400000 */
[----:B------:R-:W-:Y:S01]  /*0590*/  FADD R18, R18, R17 ;  /* 0x0000001112127221 */ /* 0x000fe20000000000 */
[----:B------:R-:W-:Y:S01]  /*05a0*/  SEL R19, R19, RZ, P4 ;  /* 0x000000ff13137207 */ /* 0x000fe20002000000 */
[----:B------:R-:W-:-:S04]  /*05b0*/  @!P2 FMUL R11, R11, 16777216 ;  /* 0x4b8000000b0ba820 */ /* 0x000fc80000400000 */
[----:B------:R-:W-:Y:S01]  /*05c0*/  FADD R18, R18, R19 ;  /* 0x0000001312127221 */ /* 0x000fe20000000000 */
[----:B------:R-:W-:Y:S01]  /*05d0*/  SEL R21, R21, RZ, P4 ;  /* 0x000000ff15157207 */ /* 0x000fe20002000000 */
[----:B------:R-:W0:Y:S04]  /*05e0*/  MUFU.RCP R4, R11 ;  /* 0x0000000b00047308 */ /* 0x000e280000001000 */
[----:B------:R-:W-:-:S04]  /*05f0*/  FADD R21, R18, R21 ;  /* 0x0000001512157221 */ /* 0x000fc80000000000 */
[----:B------:R-:W-:-:S04]  /*0600*/  @P0 FMUL R21, R21, 0.25 ;  /* 0x3e80000015150820 */ /* 0x000fc80000400000 */
[----:B------:R-:W-:-:S04]  /*0610*/  @!P2 FMUL R21, R21, 16777216 ;  /* 0x4b8000001515a820 */ /* 0x000fc80000400000 */
[----:B0-----:R-:W-:Y:S01]  /*0620*/  FMUL R21, R4, R21 ;  /* 0x0000001504157220 */ /* 0x001fe20000400000 */
[----:B------:R-:W-:Y:S06]  /*0630*/  @P3 EXIT ;  /* 0x000000000000394d */ /* 0x000fec0003800000 */
[----:B------:R-:W-:Y:S01]  /*0640*/  STG.E desc[UR4][R2.64], R21 ;  /* 0x0000001502007986 */ /* 0x000fe2000c101904 */
[----:B------:R-:W-:Y:S05]  /*0650*/  EXIT ;  /* 0x000000000000794d */ /* 0x000fea0003800000 */
.L_x_0:
[----:B------:R-:W-:-:S00]  /*0660*/  BRA `(.L_x_0) ;  /* 0xfffffffc00fc7947 */ /* 0x000fc0000383ffff */
[----:B------:R-:W-:-:S00]  /*0670*/  NOP ;  /* 0x0000000000007918 */ /* 0x000fc00000000000 */
        /* <DEDUP_REMOVED lines=8> */
.L_x_1:


//--------------------- .nv.constant0.triton_poi_fused_avg_pool2d_13 --------------------------
	.section	.nv.constant0.triton_poi_fused_avg_pool2d_13,"a",@progbits
	.sectionflags	@""
	.align	4
.nv.constant0.triton_poi_fused_avg_pool2d_13:
	.zero		548
